//
// Generated by NVIDIA NVVM Compiler
//
// Compiler Build ID: CL-36424714
// Cuda compilation tools, release 13.0, V13.0.88
// Based on NVVM 20.0.0
//

.version 9.0
.target sm_100
.address_size 64

	// .globl	_Z31audio_clipping_summation_kernelPKfS0_Pfiii

.visible .entry _Z31audio_clipping_summation_kernelPKfS0_Pfiii(
	.param .u64 .ptr .align 1 _Z31audio_clipping_summation_kernelPKfS0_Pfiii_param_0,
	.param .u64 .ptr .align 1 _Z31audio_clipping_summation_kernelPKfS0_Pfiii_param_1,
	.param .u64 .ptr .align 1 _Z31audio_clipping_summation_kernelPKfS0_Pfiii_param_2,
	.param .u32 _Z31audio_clipping_summation_kernelPKfS0_Pfiii_param_3,
	.param .u32 _Z31audio_clipping_summation_kernelPKfS0_Pfiii_param_4,
	.param .u32 _Z31audio_clipping_summation_kernelPKfS0_Pfiii_param_5
)
{
	.reg .pred 	%p<2>;
	.reg .b32 	%r<10>;
	.reg .b32 	%f<6>;
	.reg .b64 	%rd<10>;

	ld.param.u64 	%rd1, [_Z31audio_clipping_summation_kernelPKfS0_Pfiii_param_0];
	ld.param.u64 	%rd2, [_Z31audio_clipping_summation_kernelPKfS0_Pfiii_param_1];
	ld.param.u64 	%rd3, [_Z31audio_clipping_summation_kernelPKfS0_Pfiii_param_2];
	ld.param.u32 	%r2, [_Z31audio_clipping_summation_kernelPKfS0_Pfiii_param_3];
	ld.param.u32 	%r3, [_Z31audio_clipping_summation_kernelPKfS0_Pfiii_param_4];
	ld.param.u32 	%r4, [_Z31audio_clipping_summation_kernelPKfS0_Pfiii_param_5];
	mov.u32 	%r5, %ctaid.x;
	mov.u32 	%r6, %ntid.x;
	mov.u32 	%r7, %tid.x;
	mad.lo.s32 	%r1, %r5, %r6, %r7;
	mul.lo.s32 	%r8, %r3, %r2;
	mul.lo.s32 	%r9, %r8, %r4;
	setp.ge.s32 	%p1, %r1, %r9;
	@%p1 bra 	$L__BB0_2;
	cvta.to.global.u64 	%rd4, %rd1;
	cvta.to.global.u64 	%rd5, %rd2;
	cvta.to.global.u64 	%rd6, %rd3;
	mul.wide.s32 	%rd7, %r1, 4;
	add.s64 	%rd8, %rd4, %rd7;
	ld.global.f32 	%f1, [%rd8];
	ld.global.f32 	%f2, [%rd5];
	min.f32 	%f3, %f1, %f2;
	neg.f32 	%f4, %f2;
	max.f32 	%f5, %f3, %f4;
	add.s64 	%rd9, %rd6, %rd7;
	st.global.f32 	[%rd9], %f5;
$L__BB0_2:
	ret;

}
	// .globl	_Z16summation_kernelPKfPfiii
.visible .entry _Z16summation_kernelPKfPfiii(
	.param .u64 .ptr .align 1 _Z16summation_kernelPKfPfiii_param_0,
	.param .u64 .ptr .align 1 _Z16summation_kernelPKfPfiii_param_1,
	.param .u32 _Z16summation_kernelPKfPfiii_param_2,
	.param .u32 _Z16summation_kernelPKfPfiii_param_3,
	.param .u32 _Z16summation_kernelPKfPfiii_param_4
)
{
	.reg .pred 	%p<11>;
	.reg .b32 	%r<40>;
	.reg .b32 	%f<83>;
	.reg .b64 	%rd<43>;

	ld.param.u64 	%rd3, [_Z16summation_kernelPKfPfiii_param_0];
	ld.param.u64 	%rd2, [_Z16summation_kernelPKfPfiii_param_1];
	ld.param.u32 	%r25, [_Z16summation_kernelPKfPfiii_param_2];
	ld.param.u32 	%r23, [_Z16summation_kernelPKfPfiii_param_3];
	ld.param.u32 	%r24, [_Z16summation_kernelPKfPfiii_param_4];
	cvta.to.global.u64 	%rd1, %rd3;
	mov.u32 	%r26, %ctaid.x;
	mov.u32 	%r27, %ntid.x;
	mov.u32 	%r28, %tid.x;
	mad.lo.s32 	%r1, %r26, %r27, %r28;
	mul.lo.s32 	%r29, %r24, %r25;
	setp.ge.s32 	%p1, %r1, %r29;
	@%p1 bra 	$L__BB1_15;
	setp.lt.s32 	%p2, %r23, 1;
	mov.f32 	%f82, 0f00000000;
	@%p2 bra 	$L__BB1_14;
	and.b32  	%r2, %r23, 15;
	setp.lt.u32 	%p3, %r23, 16;
	mov.f32 	%f82, 0f00000000;
	mov.b32 	%r36, 0;
	@%p3 bra 	$L__BB1_5;
	and.b32  	%r36, %r23, 2147483632;
	neg.s32 	%r34, %r36;
	shl.b32 	%r5, %r24, 4;
	mov.f32 	%f82, 0f00000000;
	mul.wide.s32 	%rd6, %r24, 4;
	mov.u32 	%r33, %r1;
$L__BB1_4:
	.pragma "nounroll";
	mul.wide.s32 	%rd4, %r33, 4;
	add.s64 	%rd5, %rd1, %rd4;
	ld.global.f32 	%f18, [%rd5];
	add.f32 	%f19, %f82, %f18;
	add.s64 	%rd7, %rd5, %rd6;
	ld.global.f32 	%f20, [%rd7];
	add.f32 	%f21, %f19, %f20;
	add.s64 	%rd8, %rd7, %rd6;
	ld.global.f32 	%f22, [%rd8];
	add.f32 	%f23, %f21, %f22;
	add.s64 	%rd9, %rd8, %rd6;
	ld.global.f32 	%f24, [%rd9];
	add.f32 	%f25, %f23, %f24;
	add.s64 	%rd10, %rd9, %rd6;
	ld.global.f32 	%f26, [%rd10];
	add.f32 	%f27, %f25, %f26;
	add.s64 	%rd11, %rd10, %rd6;
	ld.global.f32 	%f28, [%rd11];
	add.f32 	%f29, %f27, %f28;
	add.s64 	%rd12, %rd11, %rd6;
	ld.global.f32 	%f30, [%rd12];
	add.f32 	%f31, %f29, %f30;
	add.s64 	%rd13, %rd12, %rd6;
	ld.global.f32 	%f32, [%rd13];
	add.f32 	%f33, %f31, %f32;
	add.s64 	%rd14, %rd13, %rd6;
	ld.global.f32 	%f34, [%rd14];
	add.f32 	%f35, %f33, %f34;
	add.s64 	%rd15, %rd14, %rd6;
	ld.global.f32 	%f36, [%rd15];
	add.f32 	%f37, %f35, %f36;
	add.s64 	%rd16, %rd15, %rd6;
	ld.global.f32 	%f38, [%rd16];
	add.f32 	%f39, %f37, %f38;
	add.s64 	%rd17, %rd16, %rd6;
	ld.global.f32 	%f40, [%rd17];
	add.f32 	%f41, %f39, %f40;
	add.s64 	%rd18, %rd17, %rd6;
	ld.global.f32 	%f42, [%rd18];
	add.f32 	%f43, %f41, %f42;
	add.s64 	%rd19, %rd18, %rd6;
	ld.global.f32 	%f44, [%rd19];
	add.f32 	%f45, %f43, %f44;
	add.s64 	%rd20, %rd19, %rd6;
	ld.global.f32 	%f46, [%rd20];
	add.f32 	%f47, %f45, %f46;
	add.s64 	%rd21, %rd20, %rd6;
	ld.global.f32 	%f48, [%rd21];
	add.f32 	%f82, %f47, %f48;
	add.s32 	%r34, %r34, 16;
	add.s32 	%r33, %r33, %r5;
	setp.ne.s32 	%p4, %r34, 0;
	@%p4 bra 	$L__BB1_4;
$L__BB1_5:
	setp.eq.s32 	%p5, %r2, 0;
	@%p5 bra 	$L__BB1_14;
	and.b32  	%r11, %r23, 7;
	setp.lt.u32 	%p6, %r2, 8;
	@%p6 bra 	$L__BB1_8;
	mad.lo.s32 	%r31, %r36, %r24, %r1;
	mul.wide.s32 	%rd22, %r31, 4;
	add.s64 	%rd23, %rd1, %rd22;
	ld.global.f32 	%f50, [%rd23];
	add.f32 	%f51, %f82, %f50;
	mul.wide.s32 	%rd24, %r24, 4;
	add.s64 	%rd25, %rd23, %rd24;
	ld.global.f32 	%f52, [%rd25];
	add.f32 	%f53, %f51, %f52;
	add.s64 	%rd26, %rd25, %rd24;
	ld.global.f32 	%f54, [%rd26];
	add.f32 	%f55, %f53, %f54;
	add.s64 	%rd27, %rd26, %rd24;
	ld.global.f32 	%f56, [%rd27];
	add.f32 	%f57, %f55, %f56;
	add.s64 	%rd28, %rd27, %rd24;
	ld.global.f32 	%f58, [%rd28];
	add.f32 	%f59, %f57, %f58;
	add.s64 	%rd29, %rd28, %rd24;
	ld.global.f32 	%f60, [%rd29];
	add.f32 	%f61, %f59, %f60;
	add.s64 	%rd30, %rd29, %rd24;
	ld.global.f32 	%f62, [%rd30];
	add.f32 	%f63, %f61, %f62;
	add.s64 	%rd31, %rd30, %rd24;
	ld.global.f32 	%f64, [%rd31];
	add.f32 	%f82, %f63, %f64;
	add.s32 	%r36, %r36, 8;
$L__BB1_8:
	setp.eq.s32 	%p7, %r11, 0;
	@%p7 bra 	$L__BB1_14;
	and.b32  	%r14, %r23, 3;
	setp.lt.u32 	%p8, %r11, 4;
	@%p8 bra 	$L__BB1_11;
	mad.lo.s32 	%r32, %r36, %r24, %r1;
	mul.wide.s32 	%rd32, %r32, 4;
	add.s64 	%rd33, %rd1, %rd32;
	ld.global.f32 	%f66, [%rd33];
	add.f32 	%f67, %f82, %f66;
	mul.wide.s32 	%rd34, %r24, 4;
	add.s64 	%rd35, %rd33, %rd34;
	ld.global.f32 	%f68, [%rd35];
	add.f32 	%f69, %f67, %f68;
	add.s64 	%rd36, %rd35, %rd34;
	ld.global.f32 	%f70, [%rd36];
	add.f32 	%f71, %f69, %f70;
	add.s64 	%rd37, %rd36, %rd34;
	ld.global.f32 	%f72, [%rd37];
	add.f32 	%f82, %f71, %f72;
	add.s32 	%r36, %r36, 4;
$L__BB1_11:
	setp.eq.s32 	%p9, %r14, 0;
	@%p9 bra 	$L__BB1_14;
	mad.lo.s32 	%r39, %r36, %r24, %r1;
	neg.s32 	%r38, %r14;
$L__BB1_13:
	.pragma "nounroll";
	mul.wide.s32 	%rd38, %r39, 4;
	add.s64 	%rd39, %rd1, %rd38;
	ld.global.f32 	%f73, [%rd39];
	add.f32 	%f82, %f82, %f73;
	add.s32 	%r39, %r39, %r24;
	add.s32 	%r38, %r38, 1;
	setp.ne.s32 	%p10, %r38, 0;
	@%p10 bra 	$L__BB1_13;
$L__BB1_14:
	cvta.to.global.u64 	%rd40, %rd2;
	mul.wide.s32 	%rd41, %r1, 4;
	add.s64 	%rd42, %rd40, %rd41;
	st.global.f32 	[%rd42], %f82;
$L__BB1_15:
	ret;

}
	// .globl	_Z15backward_kernelPKfS0_Pfiii
.visible .entry _Z15backward_kernelPKfS0_Pfiii(
	.param .u64 .ptr .align 1 _Z15backward_kernelPKfS0_Pfiii_param_0,
	.param .u64 .ptr .align 1 _Z15backward_kernelPKfS0_Pfiii_param_1,
	.param .u64 .ptr .align 1 _Z15backward_kernelPKfS0_Pfiii_param_2,
	.param .u32 _Z15backward_kernelPKfS0_Pfiii_param_3,
	.param .u32 _Z15backward_kernelPKfS0_Pfiii_param_4,
	.param .u32 _Z15backward_kernelPKfS0_Pfiii_param_5
)
{
	.reg .pred 	%p<3>;
	.reg .b32 	%r<17>;
	.reg .b32 	%f<2>;
	.reg .b64 	%rd<11>;

	ld.param.u64 	%rd2, [_Z15backward_kernelPKfS0_Pfiii_param_1];
	ld.param.u64 	%rd3, [_Z15backward_kernelPKfS0_Pfiii_param_2];
	ld.param.u32 	%r5, [_Z15backward_kernelPKfS0_Pfiii_param_3];
	ld.param.u32 	%r3, [_Z15backward_kernelPKfS0_Pfiii_param_4];
	ld.param.u32 	%r4, [_Z15backward_kernelPKfS0_Pfiii_param_5];
	cvta.to.global.u64 	%rd1, %rd3;
	mov.u32 	%r6, %ctaid.x;
	mov.u32 	%r7, %ntid.x;
	mov.u32 	%r8, %tid.x;
	mad.lo.s32 	%r1, %r6, %r7, %r8;
	mul.lo.s32 	%r9, %r3, %r5;
	mul.lo.s32 	%r10, %r9, %r4;
	setp.ge.s32 	%p1, %r1, %r10;
	@%p1 bra 	$L__BB2_4;
	mul.lo.s32 	%r2, %r4, %r3;
	rem.s32 	%r11, %r1, %r2;
	div.s32 	%r12, %r11, %r4;
	setp.ne.s32 	%p2, %r12, 0;
	@%p2 bra 	$L__BB2_3;
	div.s32 	%r14, %r1, %r2;
	rem.s32 	%r15, %r1, %r4;
	mad.lo.s32 	%r16, %r14, %r4, %r15;
	cvta.to.global.u64 	%rd6, %rd2;
	mul.wide.s32 	%rd7, %r16, 4;
	add.s64 	%rd8, %rd6, %rd7;
	ld.global.f32 	%f1, [%rd8];
	mul.wide.s32 	%rd9, %r1, 4;
	add.s64 	%rd10, %rd1, %rd9;
	st.global.f32 	[%rd10], %f1;
	bra.uni 	$L__BB2_4;
$L__BB2_3:
	mul.wide.s32 	%rd4, %r1, 4;
	add.s64 	%rd5, %rd1, %rd4;
	mov.b32 	%r13, 0;
	st.global.u32 	[%rd5], %r13;
$L__BB2_4:
	ret;

}


// ===== COMPILED SASS (sm_100) =====

	.target	sm_100

	.elftype	@"ET_EXEC"


//--------------------- .note.nv.tkinfo           --------------------------
	.section	.note.nv.tkinfo,"",@"SHT_NOTE"
	.sectionflags	@"SHF_NOTE_NV_TKINFO"
	.tkinfo
        /*0018*/ 	.word	0x00000002
        /*0030*/ 	.string	""
        /*0030*/ 	.string	"ptxas"
        /*0030*/ 	.string	"Cuda compilation tools, release 13.0, V13.0.88"
        /*0030*/ 	.string	"Build cuda_13.0.r13.0/compiler.36424714_0"
        /*0030*/ 	.string	"-arch sm_100 -m 64 "



//--------------------- .note.nv.cuinfo           --------------------------
	.section	.note.nv.cuinfo,"",@"SHT_NOTE"
	.sectionflags	@"SHF_NOTE_NV_CUINFO"
        /*0018*/ 	.short	0x0002
        /*001a*/ 	.short	0x0064
        /*001c*/ 	.short	0x0082
	.zero		2


//--------------------- .nv.info                  --------------------------
	.section	.nv.info,"",@"SHT_CUDA_INFO"
	.align	4


	//----- nvinfo : EIATTR_REGCOUNT
	.align		4
        /*0000*/ 	.byte	0x04, 0x2f
        /*0002*/ 	.short	(.L_1 - .L_0)
	.align		4
.L_0:
        /*0004*/ 	.word	index@(_Z31audio_clipping_summation_kernelPKfS0_Pfiii)
        /*0008*/ 	.word	0x0000000c


	//----- nvinfo : EIATTR_FRAME_SIZE
	.align		4
.L_1:
        /*000c*/ 	.byte	0x04, 0x11
        /*000e*/ 	.short	(.L_3 - .L_2)
	.align		4
.L_2:
        /*0010*/ 	.word	index@(_Z31audio_clipping_summation_kernelPKfS0_Pfiii)
        /*0014*/ 	.word	0x00000000


	//----- nvinfo : EIATTR_REGCOUNT
	.align		4
.L_3:
        /*0018*/ 	.byte	0x04, 0x2f
        /*001a*/ 	.short	(.L_5 - .L_4)
	.align		4
.L_4:
        /*001c*/ 	.word	index@(_Z16summation_kernelPKfPfiii)
        /*0020*/ 	.word	0x00000020


	//----- nvinfo : EIATTR_FRAME_SIZE
	.align		4
.L_5:
        /*0024*/ 	.byte	0x04, 0x11
        /*0026*/ 	.short	(.L_7 - .L_6)
	.align		4
.L_6:
        /*0028*/ 	.word	index@(_Z16summation_kernelPKfPfiii)
        /*002c*/ 	.word	0x00000000


	//----- nvinfo : EIATTR_REGCOUNT
	.align		4
.L_7:
        /*0030*/ 	.byte	0x04, 0x2f
        /*0032*/ 	.short	(.L_9 - .L_8)
	.align		4
.L_8:
        /*0034*/ 	.word	index@(_Z15backward_kernelPKfS0_Pfiii)
        /*0038*/ 	.word	0x00000012


	//----- nvinfo : EIATTR_FRAME_SIZE
	.align		4
.L_9:
        /*003c*/ 	.byte	0x04, 0x11
        /*003e*/ 	.short	(.L_11 - .L_10)
	.align		4
.L_10:
        /*0040*/ 	.word	index@(_Z15backward_kernelPKfS0_Pfiii)
        /*0044*/ 	.word	0x00000000


	//----- nvinfo : EIATTR_MIN_STACK_SIZE
	.align		4
.L_11:
        /*0048*/ 	.byte	0x04, 0x12
        /*004a*/ 	.short	(.L_13 - .L_12)
	.align		4
.L_12:
        /*004c*/ 	.word	index@(_Z15backward_kernelPKfS0_Pfiii)
        /*0050*/ 	.word	0x00000000


	//----- nvinfo : EIATTR_MIN_STACK_SIZE
	.align		4
.L_13:
        /*0054*/ 	.byte	0x04, 0x12
        /*0056*/ 	.short	(.L_15 - .L_14)
	.align		4
.L_14:
        /*0058*/ 	.word	index@(_Z16summation_kernelPKfPfiii)
        /*005c*/ 	.word	0x00000000


	//----- nvinfo : EIATTR_MIN_STACK_SIZE
	.align		4
.L_15:
        /*0060*/ 	.byte	0x04, 0x12
        /*0062*/ 	.short	(.L_17 - .L_16)
	.align		4
.L_16:
        /*0064*/ 	.word	index@(_Z31audio_clipping_summation_kernelPKfS0_Pfiii)
        /*0068*/ 	.word	0x00000000
.L_17:


//--------------------- .nv.compat                --------------------------
	.section	.nv.compat,"",@"SHT_CUDA_COMPAT_INFO"
	.align	4
        /*0000*/ 	.byte	0x02, 0x09, 0x00, 0x00, 0x02, 0x02, 0x01, 0x00, 0x02, 0x05, 0x05, 0x00, 0x03, 0x07, 0x01, 0x01
        /*0010*/ 	.byte	0x02, 0x03, 0x00, 0x00, 0x02, 0x06, 0x01, 0x00, 0x04, 0x0b, 0x08, 0x00, 0x09, 0x00, 0x00, 0x00
        /*0020*/ 	.byte	0x00, 0x00, 0x00, 0x00


//--------------------- .nv.info._Z15backward_kernelPKfS0_Pfiii --------------------------
	.section	.nv.info._Z15backward_kernelPKfS0_Pfiii,"",@"SHT_CUDA_INFO"
	.sectionflags	@""
	.align	4


	//----- nvinfo : EIATTR_CUDA_API_VERSION
	.align		4
        /*0000*/ 	.byte	0x04, 0x37
        /*0002*/ 	.short	(.L_19 - .L_18)
.L_18:
        /*0004*/ 	.word	0x00000082


	//----- nvinfo : EIATTR_KPARAM_INFO
	.align		4
.L_19:
        /*0008*/ 	.byte	0x04, 0x17
        /*000a*/ 	.short	(.L_21 - .L_20)
.L_20:
        /*000c*/ 	.word	0x00000000
        /*0010*/ 	.short	0x0005
        /*0012*/ 	.short	0x0020
        /*0014*/ 	.byte	0x00, 0xf0, 0x11, 0x00


	//----- nvinfo : EIATTR_KPARAM_INFO
	.align		4
.L_21:
        /*0018*/ 	.byte	0x04, 0x17
        /*001a*/ 	.short	(.L_23 - .L_22)
.L_22:
        /*001c*/ 	.word	0x00000000
        /*0020*/ 	.short	0x0004
        /*0022*/ 	.short	0x001c
        /*0024*/ 	.byte	0x00, 0xf0, 0x11, 0x00


	//----- nvinfo : EIATTR_KPARAM_INFO
	.align		4
.L_23:
        /*0028*/ 	.byte	0x04, 0x17
        /*002a*/ 	.short	(.L_25 - .L_24)
.L_24:
        /*002c*/ 	.word	0x00000000
        /*0030*/ 	.short	0x0003
        /*0032*/ 	.short	0x0018
        /*0034*/ 	.byte	0x00, 0xf0, 0x11, 0x00


	//----- nvinfo : EIATTR_KPARAM_INFO
	.align		4
.L_25:
        /*0038*/ 	.byte	0x04, 0x17
        /*003a*/ 	.short	(.L_27 - .L_26)
.L_26:
        /*003c*/ 	.word	0x00000000
        /*0040*/ 	.short	0x0002
        /*0042*/ 	.short	0x0010
        /*0044*/ 	.byte	0x00, 0xf5, 0x21, 0x00


	//----- nvinfo : EIATTR_KPARAM_INFO
	.align		4
.L_27:
        /*0048*/ 	.byte	0x04, 0x17
        /*004a*/ 	.short	(.L_29 - .L_28)
.L_28:
        /*004c*/ 	.word	0x00000000
        /*0050*/ 	.short	0x0001
        /*0052*/ 	.short	0x0008
        /*0054*/ 	.byte	0x00, 0xf5, 0x21, 0x00


	//----- nvinfo : EIATTR_KPARAM_INFO
	.align		4
.L_29:
        /*0058*/ 	.byte	0x04, 0x17
        /*005a*/ 	.short	(.L_31 - .L_30)
.L_30:
        /*005c*/ 	.word	0x00000000
        /*0060*/ 	.short	0x0000
        /*0062*/ 	.short	0x0000
        /*0064*/ 	.byte	0x00, 0xf5, 0x21, 0x00


	//----- nvinfo : EIATTR_SPARSE_MMA_MASK
	.align		4
.L_31:
        /*0068*/ 	.byte	0x03, 0x50
        /*006a*/ 	.short	0x0000


	//----- nvinfo : EIATTR_MAXREG_COUNT
	.align		4
        /*006c*/ 	.byte	0x03, 0x1b
        /*006e*/ 	.short	0x00ff


	//----- nvinfo : EIATTR_MERCURY_ISA_VERSION
	.align		4
        /*0070*/ 	.byte	0x03, 0x5f
        /*0072*/ 	.short	0x0101


	//----- nvinfo : EIATTR_VRC_CTA_INIT_COUNT
	.align		4
        /*0074*/ 	.byte	0x02, 0x4a
	.zero		1
	.zero		1


	//----- nvinfo : EIATTR_EXIT_INSTR_OFFSETS
	.align		4
        /*0078*/ 	.byte	0x04, 0x1c
        /*007a*/ 	.short	(.L_33 - .L_32)


	//   ....[0]....
.L_32:
        /*007c*/ 	.word	0x000000a0


	//   ....[1]....
        /*0080*/ 	.word	0x00000570


	//   ....[2]....
        /*0084*/ 	.word	0x000005b0


	//----- nvinfo : EIATTR_CRS_STACK_SIZE
	.align		4
.L_33:
        /*0088*/ 	.byte	0x04, 0x1e
        /*008a*/ 	.short	(.L_35 - .L_34)
.L_34:
        /*008c*/ 	.word	0x00000000


	//----- nvinfo : EIATTR_CBANK_PARAM_SIZE
	.align		4
.L_35:
        /*0090*/ 	.byte	0x03, 0x19
        /*0092*/ 	.short	0x0024


	//----- nvinfo : EIATTR_PARAM_CBANK
	.align		4
        /*0094*/ 	.byte	0x04, 0x0a
        /*0096*/ 	.short	(.L_37 - .L_36)
	.align		4
.L_36:
        /*0098*/ 	.word	index@(.nv.constant0._Z15backward_kernelPKfS0_Pfiii)
        /*009c*/ 	.short	0x0380
        /*009e*/ 	.short	0x0024


	//----- nvinfo : EIATTR_SW_WAR
	.align		4
.L_37:
        /*00a0*/ 	.byte	0x04, 0x36
        /*00a2*/ 	.short	(.L_39 - .L_38)
.L_38:
        /*00a4*/ 	.word	0x00000008
.L_39:


//--------------------- .nv.info._Z16summation_kernelPKfPfiii --------------------------
	.section	.nv.info._Z16summation_kernelPKfPfiii,"",@"SHT_CUDA_INFO"
	.sectionflags	@""
	.align	4


	//----- nvinfo : EIATTR_CUDA_API_VERSION
	.align		4
        /*0000*/ 	.byte	0x04, 0x37
        /*0002*/ 	.short	(.L_41 - .L_40)
.L_40:
        /*0004*/ 	.word	0x00000082


	//----- nvinfo : EIATTR_KPARAM_INFO
	.align		4
.L_41:
        /*0008*/ 	.byte	0x04, 0x17
        /*000a*/ 	.short	(.L_43 - .L_42)
.L_42:
        /*000c*/ 	.word	0x00000000
        /*0010*/ 	.short	0x0004
        /*0012*/ 	.short	0x0018
        /*0014*/ 	.byte	0x00, 0xf0, 0x11, 0x00


	//----- nvinfo : EIATTR_KPARAM_INFO
	.align		4
.L_43:
        /*0018*/ 	.byte	0x04, 0x17
        /*001a*/ 	.short	(.L_45 - .L_44)
.L_44:
        /*001c*/ 	.word	0x00000000
        /*0020*/ 	.short	0x0003
        /*0022*/ 	.short	0x0014
        /*0024*/ 	.byte	0x00, 0xf0, 0x11, 0x00


	//----- nvinfo : EIATTR_KPARAM_INFO
	.align		4
.L_45:
        /*0028*/ 	.byte	0x04, 0x17
        /*002a*/ 	.short	(.L_47 - .L_46)
.L_46:
        /*002c*/ 	.word	0x00000000
        /*0030*/ 	.short	0x0002
        /*0032*/ 	.short	0x0010
        /*0034*/ 	.byte	0x00, 0xf0, 0x11, 0x00


	//----- nvinfo : EIATTR_KPARAM_INFO
	.align		4
.L_47:
        /*0038*/ 	.byte	0x04, 0x17
        /*003a*/ 	.short	(.L_49 - .L_48)
.L_48:
        /*003c*/ 	.word	0x00000000
        /*0040*/ 	.short	0x0001
        /*0042*/ 	.short	0x0008
        /*0044*/ 	.byte	0x00, 0xf5, 0x21, 0x00


	//----- nvinfo : EIATTR_KPARAM_INFO
	.align		4
.L_49:
        /*0048*/ 	.byte	0x04, 0x17
        /*004a*/ 	.short	(.L_51 - .L_50)
.L_50:
        /*004c*/ 	.word	0x00000000
        /*0050*/ 	.short	0x0000
        /*0052*/ 	.short	0x0000
        /*0054*/ 	.byte	0x00, 0xf5, 0x21, 0x00


	//----- nvinfo : EIATTR_SPARSE_MMA_MASK
	.align		4
.L_51:
        /*0058*/ 	.byte	0x03, 0x50
        /*005a*/ 	.short	0x0000


	//----- nvinfo : EIATTR_MAXREG_COUNT
	.align		4
        /*005c*/ 	.byte	0x03, 0x1b
        /*005e*/ 	.short	0x00ff


	//----- nvinfo : EIATTR_MERCURY_ISA_VERSION
	.align		4
        /*0060*/ 	.byte	0x03, 0x5f
        /*0062*/ 	.short	0x0101


	//----- nvinfo : EIATTR_VRC_CTA_INIT_COUNT
	.align		4
        /*0064*/ 	.byte	0x02, 0x4a
	.zero		1
	.zero		1


	//----- nvinfo : EIATTR_EXIT_INSTR_OFFSETS
	.align		4
        /*0068*/ 	.byte	0x04, 0x1c
        /*006a*/ 	.short	(.L_53 - .L_52)


	//   ....[0]....
.L_52:
        /*006c*/ 	.word	0x00000090


	//   ....[1]....
        /*0070*/ 	.word	0x00000900


	//----- nvinfo : EIATTR_CBANK_PARAM_SIZE
	.align		4
.L_53:
        /*0074*/ 	.byte	0x03, 0x19
        /*0076*/ 	.short	0x001c


	//----- nvinfo : EIATTR_PARAM_CBANK
	.align		4
        /*0078*/ 	.byte	0x04, 0x0a
        /*007a*/ 	.short	(.L_55 - .L_54)
	.align		4
.L_54:
        /*007c*/ 	.word	index@(.nv.constant0._Z16summation_kernelPKfPfiii)
        /*0080*/ 	.short	0x0380
        /*0082*/ 	.short	0x001c


	//----- nvinfo : EIATTR_SW_WAR
	.align		4
.L_55:
        /*0084*/ 	.byte	0x04, 0x36
        /*0086*/ 	.short	(.L_57 - .L_56)
.L_56:
        /*0088*/ 	.word	0x00000008
.L_57:


//--------------------- .nv.info._Z31audio_clipping_summation_kernelPKfS0_Pfiii --------------------------
	.section	.nv.info._Z31audio_clipping_summation_kernelPKfS0_Pfiii,"",@"SHT_CUDA_INFO"
	.sectionflags	@""
	.align	4


	//----- nvinfo : EIATTR_CUDA_API_VERSION
	.align		4
        /*0000*/ 	.byte	0x04, 0x37
        /*0002*/ 	.short	(.L_59 - .L_58)
.L_58:
        /*0004*/ 	.word	0x00000082


	//----- nvinfo : EIATTR_KPARAM_INFO
	.align		4
.L_59:
        /*0008*/ 	.byte	0x04, 0x17
        /*000a*/ 	.short	(.L_61 - .L_60)
.L_60:
        /*000c*/ 	.word	0x00000000
        /*0010*/ 	.short	0x0005
        /*0012*/ 	.short	0x0020
        /*0014*/ 	.byte	0x00, 0xf0, 0x11, 0x00


	//----- nvinfo : EIATTR_KPARAM_INFO
	.align		4
.L_61:
        /*0018*/ 	.byte	0x04, 0x17
        /*001a*/ 	.short	(.L_63 - .L_62)
.L_62:
        /*001c*/ 	.word	0x00000000
        /*0020*/ 	.short	0x0004
        /*0022*/ 	.short	0x001c
        /*0024*/ 	.byte	0x00, 0xf0, 0x11, 0x00


	//----- nvinfo : EIATTR_KPARAM_INFO
	.align		4
.L_63:
        /*0028*/ 	.byte	0x04, 0x17
        /*002a*/ 	.short	(.L_65 - .L_64)
.L_64:
        /*002c*/ 	.word	0x00000000
        /*0030*/ 	.short	0x0003
        /*0032*/ 	.short	0x0018
        /*0034*/ 	.byte	0x00, 0xf0, 0x11, 0x00


	//----- nvinfo : EIATTR_KPARAM_INFO
	.align		4
.L_65:
        /*0038*/ 	.byte	0x04, 0x17
        /*003a*/ 	.short	(.L_67 - .L_66)
.L_66:
        /*003c*/ 	.word	0x00000000
        /*0040*/ 	.short	0x0002
        /*0042*/ 	.short	0x0010
        /*0044*/ 	.byte	0x00, 0xf5, 0x21, 0x00


	//----- nvinfo : EIATTR_KPARAM_INFO
	.align		4
.L_67:
        /*0048*/ 	.byte	0x04, 0x17
        /*004a*/ 	.short	(.L_69 - .L_68)
.L_68:
        /*004c*/ 	.word	0x00000000
        /*0050*/ 	.short	0x0001
        /*0052*/ 	.short	0x0008
        /*0054*/ 	.byte	0x00, 0xf5, 0x21, 0x00


	//----- nvinfo : EIATTR_KPARAM_INFO
	.align		4
.L_69:
        /*0058*/ 	.byte	0x04, 0x17
        /*005a*/ 	.short	(.L_71 - .L_70)
.L_70:
        /*005c*/ 	.word	0x00000000
        /*0060*/ 	.short	0x0000
        /*0062*/ 	.short	0x0000
        /*0064*/ 	.byte	0x00, 0xf5, 0x21, 0x00


	//----- nvinfo : EIATTR_SPARSE_MMA_MASK
	.align		4
.L_71:
        /*0068*/ 	.byte	0x03, 0x50
        /*006a*/ 	.short	0x0000


	//----- nvinfo : EIATTR_MAXREG_COUNT
	.align		4
        /*006c*/ 	.byte	0x03, 0x1b
        /*006e*/ 	.short	0x00ff


	//----- nvinfo : EIATTR_MERCURY_ISA_VERSION
	.align		4
        /*0070*/ 	.byte	0x03, 0x5f
        /*0072*/ 	.short	0x0101


	//----- nvinfo : EIATTR_VRC_CTA_INIT_COUNT
	.align		4
        /*0074*/ 	.byte	0x02, 0x4a
	.zero		1
	.zero		1


	//----- nvinfo : EIATTR_EXIT_INSTR_OFFSETS
	.align		4
        /*0078*/ 	.byte	0x04, 0x1c
        /*007a*/ 	.short	(.L_73 - .L_72)


	//   ....[0]....
.L_72:
        /*007c*/ 	.word	0x000000a0


	//   ....[1]....
        /*0080*/ 	.word	0x00000160


	//----- nvinfo : EIATTR_CBANK_PARAM_SIZE
	.align		4
.L_73:
        /*0084*/ 	.byte	0x03, 0x19
        /*0086*/ 	.short	0x0024


	//----- nvinfo : EIATTR_PARAM_CBANK
	.align		4
        /*0088*/ 	.byte	0x04, 0x0a
        /*008a*/ 	.short	(.L_75 - .L_74)
	.align		4
.L_74:
        /*008c*/ 	.word	index@(.nv.constant0._Z31audio_clipping_summation_kernelPKfS0_Pfiii)
        /*0090*/ 	.short	0x0380
        /*0092*/ 	.short	0x0024


	//----- nvinfo : EIATTR_SW_WAR
	.align		4
.L_75:
        /*0094*/ 	.byte	0x04, 0x36
        /*0096*/ 	.short	(.L_77 - .L_76)
.L_76:
        /*0098*/ 	.word	0x00000008
.L_77:


//--------------------- .nv.callgraph             --------------------------
	.section	.nv.callgraph,"",@"SHT_CUDA_CALLGRAPH"
	.align	4
	.sectionentsize	8
	.align		4
        /*0000*/ 	.word	0x00000000
	.align		4
        /*0004*/ 	.word	0xffffffff
	.align		4
        /*0008*/ 	.word	0x00000000
	.align		4
        /*000c*/ 	.word	0xfffffffe
	.align		4
        /*0010*/ 	.word	0x00000000
	.align		4
        /*0014*/ 	.word	0xfffffffd
	.align		4
        /*0018*/ 	.word	0x00000000
	.align		4
        /*001c*/ 	.word	0xfffffffc


//--------------------- .text._Z15backward_kernelPKfS0_Pfiii --------------------------
	.section	.text._Z15backward_kernelPKfS0_Pfiii,"ax",@progbits
	.align	128
        .global         _Z15backward_kernelPKfS0_Pfiii
        .type           _Z15backward_kernelPKfS0_Pfiii,@function
        .size           _Z15backward_kernelPKfS0_Pfiii,(.L_x_10 - _Z15backward_kernelPKfS0_Pfiii)
        .other          _Z15backward_kernelPKfS0_Pfiii,@"STO_CUDA_ENTRY STV_DEFAULT"
_Z15backward_kernelPKfS0_Pfiii:
.text._Z15backward_kernelPKfS0_Pfiii:
[----:B------:R-:W-:Y:S01]  /*0000*/  LDC R1, c[0x0][0x37c] ;  /* 0x0000df00ff017b82 */ /* 0x000fe20000000800 */
[----:B------:R-:W0:Y:S07]  /*0010*/  S2R R3, SR_TID.X ;  /* 0x0000000000037919 */ /* 0x000e2e0000002100 */
[----:B------:R-:W0:Y:S01]  /*0020*/  S2UR UR6, SR_CTAID.X ;  /* 0x00000000000679c3 */ /* 0x000e220000002500 */
[----:B------:R-:W1:Y:S07]  /*0030*/  LDCU.64 UR4, c[0x0][0x398] ;  /* 0x00007300ff0477ac */ /* 0x000e6e0008000a00 */
[----:B------:R-:W0:Y:S08]  /*0040*/  LDC R0, c[0x0][0x360] ;  /* 0x0000d800ff007b82 */ /* 0x000e300000000800 */
[----:B------:R-:W2:Y:S01]  /*0050*/  LDC R2, c[0x0][0x3a0] ;  /* 0x0000e800ff027b82 */ /* 0x000ea20000000800 */
[----:B-1----:R-:W-:Y:S01]  /*0060*/  UIMAD UR4, UR5, UR4, URZ ;  /* 0x00000004050472a4 */ /* 0x002fe2000f8e02ff */
[----:B0-----:R-:W-:-:S05]  /*0070*/  IMAD R0, R0, UR6, R3 ;  /* 0x0000000600007c24 */ /* 0x001fca000f8e0203 */
[----:B--2---:R-:W-:-:S05]  /*0080*/  IMAD R3, R2, UR4, RZ ;  /* 0x0000000402037c24 */ /* 0x004fca000f8e02ff */
[----:B------:R-:W-:-:S13]  /*0090*/  ISETP.GE.AND P0, PT, R0, R3, PT ;  /* 0x000000030000720c */ /* 0x000fda0003f06270 */
[----:B------:R-:W-:Y:S05]  /*00a0*/  @P0 EXIT ;  /* 0x000000000000094d */ /* 0x000fea0003800000 */
[----:B------:R-:W-:Y:S01]  /*00b0*/  IMAD R3, R2, UR5, RZ ;  /* 0x0000000502037c24 */ /* 0x000fe2000f8e02ff */
[----:B------:R-:W-:Y:S01]  /*00c0*/  IABS R5, R2 ;  /* 0x0000000200057213 */ /* 0x000fe20000000000 */
[----:B------:R-:W0:Y:S01]  /*00d0*/  LDCU.64 UR4, c[0x0][0x358] ;  /* 0x00006b00ff0477ac */ /* 0x000e220008000a00 */
[----:B------:R-:W-:Y:S02]  /*00e0*/  IABS R10, R0 ;  /* 0x00000000000a7213 */ /* 0x000fe40000000000 */
[-C--:B------:R-:W-:Y:S01]  /*00f0*/  IABS R4, R3.reuse ;  /* 0x0000000300047213 */ /* 0x080fe20000000000 */
[----:B------:R-:W1:Y:S01]  /*0100*/  I2F.RP R12, R5 ;  /* 0x00000005000c7306 */ /* 0x000e620000209400 */
[----:B------:R-:W-:Y:S02]  /*0110*/  IABS R11, R3 ;  /* 0x00000003000b7213 */ /* 0x000fe40000000000 */
[----:B------:R-:W-:-:S05]  /*0120*/  ISETP.GE.AND P1, PT, R0, RZ, PT ;  /* 0x000000ff0000720c */ /* 0x000fca0003f26270 */
[----:B------:R-:W2:Y:S08]  /*0130*/  I2F.RP R8, R4 ;  /* 0x0000000400087306 */ /* 0x000eb00000209400 */
[----:B-1----:R-:W-:Y:S08]  /*0140*/  MUFU.RCP R12, R12 ;  /* 0x0000000c000c7308 */ /* 0x002ff00000001000 */
[----:B--2---:R-:W1:Y:S02]  /*0150*/  MUFU.RCP R8, R8 ;  /* 0x0000000800087308 */ /* 0x004e640000001000 */
[----:B-1----:R-:W-:-:S06]  /*0160*/  VIADD R6, R8, 0xffffffe ;  /* 0x0ffffffe08067836 */ /* 0x002fcc0000000000 */
[----:B------:R1:W2:Y:S02]  /*0170*/  F2I.FTZ.U32.TRUNC.NTZ R7, R6 ;  /* 0x0000000600077305 */ /* 0x0002a4000021f000 */
[----:B-1----:R-:W-:Y:S02]  /*0180*/  IMAD.MOV.U32 R6, RZ, RZ, RZ ;  /* 0x000000ffff067224 */ /* 0x002fe400078e00ff */
[----:B--2---:R-:W-:-:S04]  /*0190*/  IMAD.MOV R9, RZ, RZ, -R7 ;  /* 0x000000ffff097224 */ /* 0x004fc800078e0a07 */
[----:B------:R-:W-:-:S04]  /*01a0*/  IMAD R9, R9, R4, RZ ;  /* 0x0000000409097224 */ /* 0x000fc800078e02ff */
[----:B------:R-:W-:Y:S01]  /*01b0*/  IMAD.HI.U32 R8, R7, R9, R6 ;  /* 0x0000000907087227 */ /* 0x000fe200078e0006 */
[----:B------:R-:W-:-:S03]  /*01c0*/  MOV R7, R10 ;  /* 0x0000000a00077202 */ /* 0x000fc60000000f00 */
[----:B------:R-:W-:Y:S02]  /*01d0*/  IMAD.MOV R9, RZ, RZ, -R11 ;  /* 0x000000ffff097224 */ /* 0x000fe400078e0a0b */
[----:B------:R-:W-:-:S04]  /*01e0*/  IMAD.HI.U32 R6, R8, R7, RZ ;  /* 0x0000000708067227 */ /* 0x000fc800078e00ff */
[----:B------:R-:W-:Y:S02]  /*01f0*/  IMAD R9, R6, R9, R7 ;  /* 0x0000000906097224 */ /* 0x000fe400078e0207 */
[----:B------:R-:W-:-:S03]  /*0200*/  VIADD R10, R12, 0xffffffe ;  /* 0x0ffffffe0c0a7836 */ /* 0x000fc60000000000 */
[----:B------:R-:W-:Y:S01]  /*0210*/  ISETP.GT.U32.AND P0, PT, R4, R9, PT ;  /* 0x000000090400720c */ /* 0x000fe20003f04070 */
[----:B------:R1:W2:Y:S02]  /*0220*/  F2I.FTZ.U32.TRUNC.NTZ R11, R10 ;  /* 0x0000000a000b7305 */ /* 0x0002a4000021f000 */
[----:B-1----:R-:W-:-:S10]  /*0230*/  IMAD.MOV.U32 R10, RZ, RZ, RZ ;  /* 0x000000ffff0a7224 */ /* 0x002fd400078e00ff */
[----:B------:R-:W-:Y:S01]  /*0240*/  @!P0 IADD3 R9, PT, PT, R9, -R4, RZ ;  /* 0x8000000409098210 */ /* 0x000fe20007ffe0ff */
[----:B--2---:R-:W-:-:S03]  /*0250*/  IMAD.MOV R12, RZ, RZ, -R11 ;  /* 0x000000ffff0c7224 */ /* 0x004fc600078e0a0b */
[----:B------:R-:W-:Y:S01]  /*0260*/  ISETP.GT.U32.AND P2, PT, R4, R9, PT ;  /* 0x000000090400720c */ /* 0x000fe20003f44070 */
[----:B------:R-:W-:Y:S02]  /*0270*/  IMAD.IADD R8, R9, 0x1, -R4 ;  /* 0x0000000109087824 */ /* 0x000fe400078e0a04 */
[----:B------:R-:W-:-:S03]  /*0280*/  IMAD R15, R12, R5, RZ ;  /* 0x000000050c0f7224 */ /* 0x000fc600078e02ff */
[----:B------:R-:W-:Y:S01]  /*0290*/  SEL R13, R8, R9, !P2 ;  /* 0x00000009080d7207 */ /* 0x000fe20005000000 */
[----:B------:R-:W-:Y:S01]  /*02a0*/  IMAD.HI.U32 R10, R11, R15, R10 ;  /* 0x0000000f0b0a7227 */ /* 0x000fe200078e000a */
[----:B------:R-:W-:Y:S02]  /*02b0*/  ISETP.NE.AND P2, PT, R3, RZ, PT ;  /* 0x000000ff0300720c */ /* 0x000fe40003f45270 */
[----:B------:R-:W-:Y:S02]  /*02c0*/  LOP3.LUT R8, RZ, R3, RZ, 0x33, !PT ;  /* 0x00000003ff087212 */ /* 0x000fe400078e33ff */
[----:B------:R-:W-:-:S04]  /*02d0*/  @!P1 IADD3 R13, PT, PT, -R13, RZ, RZ ;  /* 0x000000ff0d0d9210 */ /* 0x000fc80007ffe1ff */
[----:B------:R-:W-:-:S04]  /*02e0*/  SEL R13, R8, R13, !P2 ;  /* 0x0000000d080d7207 */ /* 0x000fc80005000000 */
[----:B------:R-:W-:Y:S02]  /*02f0*/  IABS R12, R13 ;  /* 0x0000000d000c7213 */ /* 0x000fe40000000000 */
[----:B------:R-:W-:-:S03]  /*0300*/  LOP3.LUT R13, R13, R2, RZ, 0x3c, !PT ;  /* 0x000000020d0d7212 */ /* 0x000fc600078e3cff */
[----:B------:R-:W-:Y:S01]  /*0310*/  IMAD.HI.U32 R11, R10, R12, RZ ;  /* 0x0000000c0a0b7227 */ /* 0x000fe200078e00ff */
[----:B------:R-:W-:-:S03]  /*0320*/  ISETP.GE.AND P5, PT, R13, RZ, PT ;  /* 0x000000ff0d00720c */ /* 0x000fc60003fa6270 */
[----:B------:R-:W-:-:S04]  /*0330*/  IMAD.MOV R14, RZ, RZ, -R11 ;  /* 0x000000ffff0e7224 */ /* 0x000fc800078e0a0b */
[----:B------:R-:W-:-:S05]  /*0340*/  IMAD R12, R5, R14, R12 ;  /* 0x0000000e050c7224 */ /* 0x000fca00078e020c */
[----:B------:R-:W-:-:S13]  /*0350*/  ISETP.GT.U32.AND P4, PT, R5, R12, PT ;  /* 0x0000000c0500720c */ /* 0x000fda0003f84070 */
[----:B------:R-:W-:Y:S01]  /*0360*/  @!P4 IADD3 R12, PT, PT, R12, -R5, RZ ;  /* 0x800000050c0cc210 */ /* 0x000fe20007ffe0ff */
[----:B------:R-:W-:-:S03]  /*0370*/  @!P4 VIADD R11, R11, 0x1 ;  /* 0x000000010b0bc836 */ /* 0x000fc60000000000 */
[----:B------:R-:W-:Y:S02]  /*0380*/  ISETP.GE.U32.AND P3, PT, R12, R5, PT ;  /* 0x000000050c00720c */ /* 0x000fe40003f66070 */
[----:B------:R-:W-:-:S11]  /*0390*/  LOP3.LUT R12, RZ, R2, RZ, 0x33, !PT ;  /* 0x00000002ff0c7212 */ /* 0x000fd600078e33ff */
[----:B------:R-:W-:Y:S01]  /*03a0*/  @P3 VIADD R11, R11, 0x1 ;  /* 0x000000010b0b3836 */ /* 0x000fe20000000000 */
[----:B------:R-:W-:-:S04]  /*03b0*/  ISETP.NE.AND P3, PT, R2, RZ, PT ;  /* 0x000000ff0200720c */ /* 0x000fc80003f65270 */
[----:B------:R-:W-:-:S04]  /*03c0*/  @!P5 IADD3 R11, PT, PT, -R11, RZ, RZ ;  /* 0x000000ff0b0bd210 */ /* 0x000fc80007ffe1ff */
[----:B------:R-:W-:-:S04]  /*03d0*/  SEL R11, R12, R11, !P3 ;  /* 0x0000000b0c0b7207 */ /* 0x000fc80005800000 */
[----:B------:R-:W-:-:S13]  /*03e0*/  ISETP.NE.AND P4, PT, R11, RZ, PT ;  /* 0x000000ff0b00720c */ /* 0x000fda0003f85270 */
[----:B0-----:R-:W-:Y:S05]  /*03f0*/  @P4 BRA `(.L_x_0) ;  /* 0x0000000000604947 */ /* 0x001fea0003800000 */
[----:B------:R-:W-:Y:S01]  /*0400*/  IMAD.HI.U32 R10, R10, R7, RZ ;  /* 0x000000070a0a7227 */ /* 0x000fe200078e00ff */
[----:B------:R-:W-:Y:S02]  /*0410*/  LOP3.LUT R3, R0, R3, RZ, 0x3c, !PT ;  /* 0x0000000300037212 */ /* 0x000fe400078e3cff */
[----:B------:R-:W-:Y:S01]  /*0420*/  @!P0 IADD3 R6, PT, PT, R6, 0x1, RZ ;  /* 0x0000000106068810 */ /* 0x000fe20007ffe0ff */
[----:B------:R-:W-:Y:S01]  /*0430*/  IMAD.MOV R10, RZ, RZ, -R10 ;  /* 0x000000ffff0a7224 */ /* 0x000fe200078e0a0a */
[----:B------:R-:W-:-:S03]  /*0440*/  ISETP.GE.AND P5, PT, R3, RZ, PT ;  /* 0x000000ff0300720c */ /* 0x000fc60003fa6270 */
[C---:B------:R-:W-:Y:S02]  /*0450*/  IMAD R14, R5.reuse, R10, R7 ;  /* 0x0000000a050e7224 */ /* 0x040fe400078e0207 */
[----:B------:R-:W0:Y:S03]  /*0460*/  LDC.64 R10, c[0x0][0x388] ;  /* 0x0000e200ff0a7b82 */ /* 0x000e260000000a00 */
[----:B------:R-:W-:-:S13]  /*0470*/  ISETP.GT.U32.AND P4, PT, R5, R14, PT ;  /* 0x0000000e0500720c */ /* 0x000fda0003f84070 */
[----:B------:R-:W-:Y:S01]  /*0480*/  @!P4 IMAD.IADD R14, R14, 0x1, -R5 ;  /* 0x000000010e0ec824 */ /* 0x000fe200078e0a05 */
[----:B------:R-:W-:-:S04]  /*0490*/  ISETP.GE.U32.AND P4, PT, R9, R4, PT ;  /* 0x000000040900720c */ /* 0x000fc80003f86070 */
[----:B------:R-:W-:-:S09]  /*04a0*/  ISETP.GT.U32.AND P6, PT, R5, R14, PT ;  /* 0x0000000e0500720c */ /* 0x000fd20003fc4070 */
[----:B------:R-:W-:-:S04]  /*04b0*/  @P4 VIADD R6, R6, 0x1 ;  /* 0x0000000106064836 */ /* 0x000fc80000000000 */
[----:B------:R-:W-:Y:S01]  /*04c0*/  @!P6 IMAD.IADD R14, R14, 0x1, -R5 ;  /* 0x000000010e0ee824 */ /* 0x000fe200078e0a05 */
[----:B------:R-:W-:Y:S01]  /*04d0*/  @!P5 IADD3 R6, PT, PT, -R6, RZ, RZ ;  /* 0x000000ff0606d210 */ /* 0x000fe20007ffe1ff */
[----:B------:R-:W1:Y:S02]  /*04e0*/  LDC.64 R4, c[0x0][0x390] ;  /* 0x0000e400ff047b82 */ /* 0x000e640000000a00 */
[----:B------:R-:W-:Y:S01]  /*04f0*/  @!P1 IMAD.MOV R14, RZ, RZ, -R14 ;  /* 0x000000ffff0e9224 */ /* 0x000fe200078e0a0e */
[----:B------:R-:W-:-:S04]  /*0500*/  SEL R6, R8, R6, !P2 ;  /* 0x0000000608067207 */ /* 0x000fc80005000000 */
[----:B------:R-:W-:-:S05]  /*0510*/  SEL R3, R12, R14, !P3 ;  /* 0x0000000e0c037207 */ /* 0x000fca0005800000 */
[----:B------:R-:W-:-:S04]  /*0520*/  IMAD R3, R6, R2, R3 ;  /* 0x0000000206037224 */ /* 0x000fc800078e0203 */
[----:B0-----:R-:W-:-:S06]  /*0530*/  IMAD.WIDE R2, R3, 0x4, R10 ;  /* 0x0000000403027825 */ /* 0x001fcc00078e020a */
[----:B------:R-:W2:Y:S01]  /*0540*/  LDG.E R3, desc[UR4][R2.64] ;  /* 0x0000000402037981 */ /* 0x000ea2000c1e1900 */
[----:B-1----:R-:W-:-:S05]  /*0550*/  IMAD.WIDE R4, R0, 0x4, R4 ;  /* 0x0000000400047825 */ /* 0x002fca00078e0204 */
[----:B--2---:R-:W-:Y:S01]  /*0560*/  STG.E desc[UR4][R4.64], R3 ;  /* 0x0000000304007986 */ /* 0x004fe2000c101904 */
[----:B------:R-:W-:Y:S05]  /*0570*/  EXIT ;  /* 0x000000000000794d */ /* 0x000fea0003800000 */
.L_x_0:
[----:B------:R-:W0:Y:S02]  /*0580*/  LDC.64 R2, c[0x0][0x390] ;  /* 0x0000e400ff027b82 */ /* 0x000e240000000a00 */
[----:B0-----:R-:W-:-:S05]  /*0590*/  IMAD.WIDE R2, R0, 0x4, R2 ;  /* 0x0000000400027825 */ /* 0x001fca00078e0202 */
[----:B------:R-:W-:Y:S01]  /*05a0*/  STG.E desc[UR4][R2.64], RZ ;  /* 0x000000ff02007986 */ /* 0x000fe2000c101904 */
[----:B------:R-:W-:Y:S05]  /*05b0*/  EXIT ;  /* 0x000000000000794d */ /* 0x000fea0003800000 */
.L_x_1:
[----:B------:R-:W-:-:S00]  /*05c0*/  BRA `(.L_x_1) ;  /* 0xfffffffc00fc7947 */ /* 0x000fc0000383ffff */
[----:B------:R-:W-:-:S00]  /*05d0*/  NOP ;  /* 0x0000000000007918 */ /* 0x000fc00000000000 */
        /* <DEDUP_REMOVED lines=10> */
.L_x_10:


//--------------------- .text._Z16summation_kernelPKfPfiii --------------------------
	.section	.text._Z16summation_kernelPKfPfiii,"ax",@progbits
	.align	128
        .global         _Z16summation_kernelPKfPfiii
        .type           _Z16summation_kernelPKfPfiii,@function
        .size           _Z16summation_kernelPKfPfiii,(.L_x_11 - _Z16summation_kernelPKfPfiii)
        .other          _Z16summation_kernelPKfPfiii,@"STO_CUDA_ENTRY STV_DEFAULT"
_Z16summation_kernelPKfPfiii:
.text._Z16summation_kernelPKfPfiii:
[----:B------:R-:W-:Y:S01]  /*0000*/  LDC R1, c[0x0][0x37c] ;  /* 0x0000df00ff017b82 */ /* 0x000fe20000000800 */
[----:B------:R-:W0:Y:S07]  /*0010*/  S2R R3, SR_TID.X ;  /* 0x0000000000037919 */ /* 0x000e2e0000002100 */
[----:B------:R-:W0:Y:S01]  /*0020*/  S2UR UR4, SR_CTAID.X ;  /* 0x00000000000479c3 */ /* 0x000e220000002500 */
[----:B------:R-:W1:Y:S07]  /*0030*/  LDCU UR5, c[0x0][0x390] ;  /* 0x00007200ff0577ac */ /* 0x000e6e0008000800 */
[----:B------:R-:W0:Y:S08]  /*0040*/  LDC R0, c[0x0][0x360] ;  /* 0x0000d800ff007b82 */ /* 0x000e300000000800 */
[----:B------:R-:W1:Y:S01]  /*0050*/  LDC R17, c[0x0][0x398] ;  /* 0x0000e600ff117b82 */ /* 0x000e620000000800 */
[----:B0-----:R-:W-:-:S02]  /*0060*/  IMAD R0, R0, UR4, R3 ;  /* 0x0000000400007c24 */ /* 0x001fc4000f8e0203 */
[----:B-1----:R-:W-:-:S05]  /*0070*/  IMAD R3, R17, UR5, RZ ;  /* 0x0000000511037c24 */ /* 0x002fca000f8e02ff */
[----:B------:R-:W-:-:S13]  /*0080*/  ISETP.GE.AND P0, PT, R0, R3, PT ;  /* 0x000000030000720c */ /* 0x000fda0003f06270 */
[----:B------:R-:W-:Y:S05]  /*0090*/  @P0 EXIT ;  /* 0x000000000000094d */ /* 0x000fea0003800000 */
[----:B------:R-:W0:Y:S01]  /*00a0*/  LDCU UR5, c[0x0][0x394] ;  /* 0x00007280ff0577ac */ /* 0x000e220008000800 */
[----:B------:R-:W-:Y:S01]  /*00b0*/  HFMA2 R16, -RZ, RZ, 0, 0 ;  /* 0x00000000ff107431 */ /* 0x000fe200000001ff */
[----:B------:R-:W1:Y:S01]  /*00c0*/  LDCU.64 UR8, c[0x0][0x358] ;  /* 0x00006b00ff0877ac */ /* 0x000e620008000a00 */
[----:B0-----:R-:W-:-:S09]  /*00d0*/  UISETP.GE.AND UP0, UPT, UR5, 0x1, UPT ;  /* 0x000000010500788c */ /* 0x001fd2000bf06270 */
[----:B-1----:R-:W-:Y:S05]  /*00e0*/  BRA.U !UP0, `(.L_x_2) ;  /* 0x0000000508f87547 */ /* 0x002fea000b800000 */
[----:B------:R-:W-:Y:S01]  /*00f0*/  UISETP.GE.U32.AND UP1, UPT, UR5, 0x10, UPT ;  /* 0x000000100500788c */ /* 0x000fe2000bf26070 */
[----:B------:R-:W-:Y:S01]  /*0100*/  MOV R16, RZ ;  /* 0x000000ff00107202 */ /* 0x000fe20000000f00 */
[----:B------:R-:W-:Y:S01]  /*0110*/  ULOP3.LUT UR6, UR5, 0xf, URZ, 0xc0, !UPT ;  /* 0x0000000f05067892 */ /* 0x000fe2000f8ec0ff */
[----:B------:R-:W-:-:S03]  /*0120*/  UMOV UR4, URZ ;  /* 0x000000ff00047c82 */ /* 0x000fc60008000000 */
[----:B------:R-:W-:-:S03]  /*0130*/  UISETP.NE.AND UP0, UPT, UR6, URZ, UPT ;  /* 0x000000ff0600728c */ /* 0x000fc6000bf05270 */
[----:B------:R-:W-:Y:S08]  /*0140*/  BRA.U !UP1, `(.L_x_3) ;  /* 0x0000000109e47547 */ /* 0x000ff0000b800000 */
[----:B------:R-:W-:Y:S01]  /*0150*/  ULOP3.LUT UR4, UR5, 0x7ffffff0, URZ, 0xc0, !UPT ;  /* 0x7ffffff005047892 */ /* 0x000fe2000f8ec0ff */
[----:B------:R-:W-:Y:S02]  /*0160*/  MOV R16, RZ ;  /* 0x000000ff00107202 */ /* 0x000fe40000000f00 */
[----:B------:R-:W-:Y:S01]  /*0170*/  MOV R18, R0 ;  /* 0x0000000000127202 */ /* 0x000fe20000000f00 */
[----:B------:R-:W-:-:S12]  /*0180*/  UIADD3 UR7, UPT, UPT, -UR4, URZ, URZ ;  /* 0x000000ff04077290 */ /* 0x000fd8000fffe1ff */
.L_x_4:
[----:B------:R-:W0:Y:S02]  /*0190*/  LDC.64 R4, c[0x0][0x380] ;  /* 0x0000e000ff047b82 */ /* 0x000e240000000a00 */
[----:B0-----:R-:W-:-:S05]  /*01a0*/  IMAD.WIDE R4, R18, 0x4, R4 ;  /* 0x0000000412047825 */ /* 0x001fca00078e0204 */
[----:B------:R-:W2:Y:S01]  /*01b0*/  LDG.E R25, desc[UR8][R4.64] ;  /* 0x0000000804197981 */ /* 0x000ea2000c1e1900 */
[----:B------:R-:W-:-:S05]  /*01c0*/  IMAD.WIDE R6, R17, 0x4, R4 ;  /* 0x0000000411067825 */ /* 0x000fca00078e0204 */
[----:B------:R0:W3:Y:S01]  /*01d0*/  LDG.E R23, desc[UR8][R6.64] ;  /* 0x0000000806177981 */ /* 0x0000e2000c1e1900 */
[----:B------:R-:W-:-:S05]  /*01e0*/  IMAD.WIDE R8, R17, 0x4, R6 ;  /* 0x0000000411087825 */ /* 0x000fca00078e0206 */
[----:B------:R1:W4:Y:S01]  /*01f0*/  LDG.E R22, desc[UR8][R8.64] ;  /* 0x0000000808167981 */ /* 0x000322000c1e1900 */
[----:B------:R-:W-:-:S05]  /*0200*/  IMAD.WIDE R12, R17, 0x4, R8 ;  /* 0x00000004110c7825 */ /* 0x000fca00078e0208 */
[----:B------:R-:W5:Y:S01]  /*0210*/  LDG.E R21, desc[UR8][R12.64] ;  /* 0x000000080c157981 */ /* 0x000f62000c1e1900 */
[----:B------:R-:W-:-:S05]  /*0220*/  IMAD.WIDE R14, R17, 0x4, R12 ;  /* 0x00000004110e7825 */ /* 0x000fca00078e020c */
[----:B------:R-:W5:Y:S01]  /*0230*/  LDG.E R20, desc[UR8][R14.64] ;  /* 0x000000080e147981 */ /* 0x000f62000c1e1900 */
[----:B------:R-:W-:-:S05]  /*0240*/  IMAD.WIDE R2, R17, 0x4, R14 ;  /* 0x0000000411027825 */ /* 0x000fca00078e020e */
[----:B------:R1:W5:Y:S01]  /*0250*/  LDG.E R19, desc[UR8][R2.64] ;  /* 0x0000000802137981 */ /* 0x000362000c1e1900 */
[----:B------:R-:W-:-:S05]  /*0260*/  IMAD.WIDE R26, R17, 0x4, R2 ;  /* 0x00000004111a7825 */ /* 0x000fca00078e0202 */
[----:B------:R1:W5:Y:S01]  /*0270*/  LDG.E R24, desc[UR8][R26.64] ;  /* 0x000000081a187981 */ /* 0x000362000c1e1900 */
[----:B------:R-:W-:-:S05]  /*0280*/  IMAD.WIDE R10, R17, 0x4, R26 ;  /* 0x00000004110a7825 */ /* 0x000fca00078e021a */
[----:B------:R1:W5:Y:S01]  /*0290*/  LDG.E R28, desc[UR8][R10.64] ;  /* 0x000000080a1c7981 */ /* 0x000362000c1e1900 */
[----:B0-----:R-:W-:-:S04]  /*02a0*/  IMAD.WIDE R6, R17, 0x4, R10 ;  /* 0x0000000411067825 */ /* 0x001fc800078e020a */
[C---:B-1----:R-:W-:Y:S02]  /*02b0*/  IMAD.WIDE R8, R17.reuse, 0x4, R6 ;  /* 0x0000000411087825 */ /* 0x042fe400078e0206 */
[----:B------:R-:W5:Y:S02]  /*02c0*/  LDG.E R6, desc[UR8][R6.64] ;  /* 0x0000000806067981 */ /* 0x000f64000c1e1900 */
[C---:B------:R-:W-:Y:S02]  /*02d0*/  IMAD.WIDE R2, R17.reuse, 0x4, R8 ;  /* 0x0000000411027825 */ /* 0x040fe400078e0208 */
[----:B------:R-:W5:Y:S02]  /*02e0*/  LDG.E R8, desc[UR8][R8.64] ;  /* 0x0000000808087981 */ /* 0x000f64000c1e1900 */
[C---:B------:R-:W-:Y:S02]  /*02f0*/  IMAD.WIDE R4, R17.reuse, 0x4, R2 ;  /* 0x0000000411047825 */ /* 0x040fe400078e0202 */
[----:B------:R-:W5:Y:S02]  /*0300*/  LDG.E R29, desc[UR8][R2.64] ;  /* 0x00000008021d7981 */ /* 0x000f64000c1e1900 */
[----:B------:R-:W-:-:S02]  /*0310*/  IMAD.WIDE R12, R17, 0x4, R4 ;  /* 0x00000004110c7825 */ /* 0x000fc400078e0204 */
[----:B------:R-:W5:Y:S02]  /*0320*/  LDG.E R4, desc[UR8][R4.64] ;  /* 0x0000000804047981 */ /* 0x000f64000c1e1900 */
[C---:B------:R-:W-:Y:S02]  /*0330*/  IMAD.WIDE R14, R17.reuse, 0x4, R12 ;  /* 0x00000004110e7825 */ /* 0x040fe400078e020c */
[----:B------:R-:W5:Y:S02]  /*0340*/  LDG.E R12, desc[UR8][R12.64] ;  /* 0x000000080c0c7981 */ /* 0x000f64000c1e1900 */
[C---:B------:R-:W-:Y:S02]  /*0350*/  IMAD.WIDE R26, R17.reuse, 0x4, R14 ;  /* 0x00000004111a7825 */ /* 0x040fe400078e020e */
[----:B------:R-:W5:Y:S02]  /*0360*/  LDG.E R14, desc[UR8][R14.64] ;  /* 0x000000080e0e7981 */ /* 0x000f64000c1e1900 */
[----:B------:R-:W-:-:S02]  /*0370*/  IMAD.WIDE R10, R17, 0x4, R26 ;  /* 0x00000004110a7825 */ /* 0x000fc400078e021a */
[----:B------:R-:W5:Y:S04]  /*0380*/  LDG.E R26, desc[UR8][R26.64] ;  /* 0x000000081a1a7981 */ /* 0x000f68000c1e1900 */
[----:B------:R-:W5:Y:S01]  /*0390*/  LDG.E R10, desc[UR8][R10.64] ;  /* 0x000000080a0a7981 */ /* 0x000f62000c1e1900 */
[----:B------:R-:W-:-:S04]  /*03a0*/  UIADD3 UR7, UPT, UPT, UR7, 0x10, URZ ;  /* 0x0000001007077890 */ /* 0x000fc8000fffe0ff */
[----:B------:R-:W-:Y:S01]  /*03b0*/  UISETP.NE.AND UP1, UPT, UR7, URZ, UPT ;  /* 0x000000ff0700728c */ /* 0x000fe2000bf25270 */
[----:B------:R-:W-:Y:S01]  /*03c0*/  LEA R18, R17, R18, 0x4 ;  /* 0x0000001211127211 */ /* 0x000fe200078e20ff */
[----:B--2---:R-:W-:-:S04]  /*03d0*/  FADD R16, R25, R16 ;  /* 0x0000001019107221 */ /* 0x004fc80000000000 */
[----:B---3--:R-:W-:-:S04]  /*03e0*/  FADD R23, R16, R23 ;  /* 0x0000001710177221 */ /* 0x008fc80000000000 */
[----:B----4-:R-:W-:-:S04]  /*03f0*/  FADD R22, R23, R22 ;  /* 0x0000001617167221 */ /* 0x010fc80000000000 */
[----:B-----5:R-:W-:-:S04]  /*0400*/  FADD R21, R22, R21 ;  /* 0x0000001516157221 */ /* 0x020fc80000000000 */
[----:B------:R-:W-:-:S04]  /*0410*/  FADD R20, R21, R20 ;  /* 0x0000001415147221 */ /* 0x000fc80000000000 */
        /* <DEDUP_REMOVED lines=10> */
[----:B------:R-:W-:Y:S01]  /*04c0*/  FADD R16, R29, R10 ;  /* 0x0000000a1d107221 */ /* 0x000fe20000000000 */
[----:B------:R-:W-:Y:S06]  /*04d0*/  BRA.U UP1, `(.L_x_4) ;  /* 0xfffffffd012c7547 */ /* 0x000fec000b83ffff */
.L_x_3:
[----:B------:R-:W-:Y:S05]  /*04e0*/  BRA.U !UP0, `(.L_x_2) ;  /* 0x0000000108f87547 */ /* 0x000fea000b800000 */
[----:B------:R-:W-:Y:S02]  /*04f0*/  UISETP.GE.U32.AND UP0, UPT, UR6, 0x8, UPT ;  /* 0x000000080600788c */ /* 0x000fe4000bf06070 */
[----:B------:R-:W-:-:S04]  /*0500*/  ULOP3.LUT UR7, UR5, 0x7, URZ, 0xc0, !UPT ;  /* 0x0000000705077892 */ /* 0x000fc8000f8ec0ff */
[----:B------:R-:W-:-:S03]  /*0510*/  UISETP.NE.AND UP1, UPT, UR7, URZ, UPT ;  /* 0x000000ff0700728c */ /* 0x000fc6000bf25270 */
[----:B------:R-:W-:Y:S08]  /*0520*/  BRA.U !UP0, `(.L_x_5) ;  /* 0x00000001086c7547 */ /* 0x000ff0000b800000 */
[----:B------:R-:W0:Y:S01]  /*0530*/  LDC.64 R2, c[0x0][0x380] ;  /* 0x0000e000ff027b82 */ /* 0x000e220000000a00 */
[----:B------:R-:W-:-:S04]  /*0540*/  IMAD R5, R17, UR4, R0 ;  /* 0x0000000411057c24 */ /* 0x000fc8000f8e0200 */
[----:B0-----:R-:W-:-:S04]  /*0550*/  IMAD.WIDE R2, R5, 0x4, R2 ;  /* 0x0000000405027825 */ /* 0x001fc800078e0202 */
[C---:B------:R-:W-:Y:S02]  /*0560*/  IMAD.WIDE R4, R17.reuse, 0x4, R2 ;  /* 0x0000000411047825 */ /* 0x040fe400078e0202 */
[----:B------:R-:W2:Y:S02]  /*0570*/  LDG.E R3, desc[UR8][R2.64] ;  /* 0x0000000802037981 */ /* 0x000ea4000c1e1900 */
[C---:B------:R-:W-:Y:S02]  /*0580*/  IMAD.WIDE R6, R17.reuse, 0x4, R4 ;  /* 0x0000000411067825 */ /* 0x040fe400078e0204 */
[----:B------:R-:W3:Y:S02]  /*0590*/  LDG.E R4, desc[UR8][R4.64] ;  /* 0x0000000804047981 */ /* 0x000ee4000c1e1900 */
[C---:B------:R-:W-:Y:S02]  /*05a0*/  IMAD.WIDE R8, R17.reuse, 0x4, R6 ;  /* 0x0000000411087825 */ /* 0x040fe400078e0206 */
[----:B------:R-:W4:Y:S02]  /*05b0*/  LDG.E R6, desc[UR8][R6.64] ;  /* 0x0000000806067981 */ /* 0x000f24000c1e1900 */
        /* <DEDUP_REMOVED lines=9> */
[----:B------:R-:W-:Y:S01]  /*0650*/  UIADD3 UR4, UPT, UPT, UR4, 0x8, URZ ;  /* 0x0000000804047890 */ /* 0x000fe2000fffe0ff */
[----:B--2---:R-:W-:-:S04]  /*0660*/  FADD R3, R16, R3 ;  /* 0x0000000310037221 */ /* 0x004fc80000000000 */
[----:B---3--:R-:W-:-:S04]  /*0670*/  FADD R3, R3, R4 ;  /* 0x0000000403037221 */ /* 0x008fc80000000000 */
[----:B----4-:R-:W-:-:S04]  /*0680*/  FADD R3, R3, R6 ;  /* 0x0000000603037221 */ /* 0x010fc80000000000 */
[----:B-----5:R-:W-:-:S04]  /*0690*/  FADD R3, R3, R8 ;  /* 0x0000000803037221 */ /* 0x020fc80000000000 */
[----:B------:R-:W-:-:S04]  /*06a0*/  FADD R3, R3, R10 ;  /* 0x0000000a03037221 */ /* 0x000fc80000000000 */
[----:B------:R-:W-:-:S04]  /*06b0*/  FADD R3, R3, R12 ;  /* 0x0000000c03037221 */ /* 0x000fc80000000000 */
[----:B------:R-:W-:-:S04]  /*06c0*/  FADD R3, R3, R14 ;  /* 0x0000000e03037221 */ /* 0x000fc80000000000 */
[----:B------:R-:W-:-:S07]  /*06d0*/  FADD R16, R3, R18 ;  /* 0x0000001203107221 */ /* 0x000fce0000000000 */
.L_x_5:
        /* <DEDUP_REMOVED lines=12> */
[----:B------:R-:W-:Y:S02]  /*07a0*/  IMAD.WIDE R8, R17, 0x4, R6 ;  /* 0x0000000411087825 */ /* 0x000fe400078e0206 */
[----:B------:R-:W4:Y:S04]  /*07b0*/  LDG.E R7, desc[UR8][R6.64] ;  /* 0x0000000806077981 */ /* 0x000f28000c1e1900 */
[----:B------:R-:W5:Y:S01]  /*07c0*/  LDG.E R9, desc[UR8][R8.64] ;  /* 0x0000000808097981 */ /* 0x000f62000c1e1900 */
[----:B------:R-:W-:Y:S01]  /*07d0*/  UIADD3 UR4, UPT, UPT, UR4, 0x4, URZ ;  /* 0x0000000404047890 */ /* 0x000fe2000fffe0ff */
[----:B--2---:R-:W-:-:S04]  /*07e0*/  FADD R16, R16, R3 ;  /* 0x0000000310107221 */ /* 0x004fc80000000000 */
[----:B---3--:R-:W-:-:S04]  /*07f0*/  FADD R16, R16, R5 ;  /* 0x0000000510107221 */ /* 0x008fc80000000000 */
[----:B----4-:R-:W-:-:S04]  /*0800*/  FADD R16, R16, R7 ;  /* 0x0000000710107221 */ /* 0x010fc80000000000 */
[----:B-----5:R-:W-:-:S07]  /*0810*/  FADD R16, R16, R9 ;  /* 0x0000000910107221 */ /* 0x020fce0000000000 */
.L_x_6:
[----:B------:R-:W-:Y:S05]  /*0820*/  BRA.U !UP1, `(.L_x_2) ;  /* 0x0000000109287547 */ /* 0x000fea000b800000 */
[----:B------:R-:W0:Y:S01]  /*0830*/  LDC.64 R4, c[0x0][0x380] ;  /* 0x0000e000ff047b82 */ /* 0x000e220000000a00 */
[----:B------:R-:W-:Y:S01]  /*0840*/  IMAD R6, R17, UR4, R0 ;  /* 0x0000000411067c24 */ /* 0x000fe2000f8e0200 */
[----:B------:R-:W-:-:S12]  /*0850*/  UIADD3 UR5, UPT, UPT, -UR5, URZ, URZ ;  /* 0x000000ff05057290 */ /* 0x000fd8000fffe1ff */
.L_x_7:
[----:B0-----:R-:W-:-:S06]  /*0860*/  IMAD.WIDE R2, R6, 0x4, R4 ;  /* 0x0000000406027825 */ /* 0x001fcc00078e0204 */
[----:B------:R-:W2:Y:S01]  /*0870*/  LDG.E R3, desc[UR8][R2.64] ;  /* 0x0000000802037981 */ /* 0x000ea2000c1e1900 */
[----:B------:R-:W-:Y:S01]  /*0880*/  UIADD3 UR5, UPT, UPT, UR5, 0x1, URZ ;  /* 0x0000000105057890 */ /* 0x000fe2000fffe0ff */
[----:B------:R-:W-:-:S03]  /*0890*/  IADD3 R6, PT, PT, R6, R17, RZ ;  /* 0x0000001106067210 */ /* 0x000fc60007ffe0ff */
[----:B------:R-:W-:Y:S01]  /*08a0*/  UISETP.NE.AND UP0, UPT, UR5, URZ, UPT ;  /* 0x000000ff0500728c */ /* 0x000fe2000bf05270 */
[----:B--2---:R-:W-:-:S08]  /*08b0*/  FADD R16, R3, R16 ;  /* 0x0000001003107221 */ /* 0x004fd00000000000 */
[----:B------:R-:W-:Y:S05]  /*08c0*/  BRA.U UP0, `(.L_x_7) ;  /* 0xfffffffd00e47547 */ /* 0x000fea000b83ffff */
.L_x_2:
[----:B------:R-:W0:Y:S02]  /*08d0*/  LDC.64 R2, c[0x0][0x388] ;  /* 0x0000e200ff027b82 */ /* 0x000e240000000a00 */
[----:B0-----:R-:W-:-:S05]  /*08e0*/  IMAD.WIDE R2, R0, 0x4, R2 ;  /* 0x0000000400027825 */ /* 0x001fca00078e0202 */
[----:B------:R-:W-:Y:S01]  /*08f0*/  STG.E desc[UR8][R2.64], R16 ;  /* 0x0000001002007986 */ /* 0x000fe2000c101908 */
[----:B------:R-:W-:Y:S05]  /*0900*/  EXIT ;  /* 0x000000000000794d */ /* 0x000fea0003800000 */
.L_x_8:
        /* <DEDUP_REMOVED lines=15> */
.L_x_11:


//--------------------- .text._Z31audio_clipping_summation_kernelPKfS0_Pfiii --------------------------
	.section	.text._Z31audio_clipping_summation_kernelPKfS0_Pfiii,"ax",@progbits
	.align	128
        .global         _Z31audio_clipping_summation_kernelPKfS0_Pfiii
        .type           _Z31audio_clipping_summation_kernelPKfS0_Pfiii,@function
        .size           _Z31audio_clipping_summation_kernelPKfS0_Pfiii,(.L_x_12 - _Z31audio_clipping_summation_kernelPKfS0_Pfiii)
        .other          _Z31audio_clipping_summation_kernelPKfS0_Pfiii,@"STO_CUDA_ENTRY STV_DEFAULT"
_Z31audio_clipping_summation_kernelPKfS0_Pfiii:
.text._Z31audio_clipping_summation_kernelPKfS0_Pfiii:
[----:B------:R-:W-:Y:S01]  /*0000*/  LDC R1, c[0x0][0x37c] ;  /* 0x0000df00ff017b82 */ /* 0x000fe20000000800 */
[----:B------:R-:W0:Y:S07]  /*0010*/  S2R R0, SR_TID.X ;  /* 0x0000000000007919 */ /* 0x000e2e0000002100 */
[----:B------:R-:W0:Y:S01]  /*0020*/  S2UR UR7, SR_CTAID.X ;  /* 0x00000000000779c3 */ /* 0x000e220000002500 */
[----:B------:R-:W1:Y:S01]  /*0030*/  LDCU.64 UR4, c[0x0][0x398] ;  /* 0x00007300ff0477ac */ /* 0x000e620008000a00 */
[----:B------:R-:W2:Y:S06]  /*0040*/  LDCU UR6, c[0x0][0x3a0] ;  /* 0x00007400ff0677ac */ /* 0x000eac0008000800 */
[----:B------:R-:W0:Y:S01]  /*0050*/  LDC R9, c[0x0][0x360] ;  /* 0x0000d800ff097b82 */ /* 0x000e220000000800 */
[----:B-1----:R-:W-:-:S04]  /*0060*/  UIMAD UR4, UR5, UR4, URZ ;  /* 0x00000004050472a4 */ /* 0x002fc8000f8e02ff */
[----:B--2---:R-:W-:Y:S01]  /*0070*/  UIMAD UR4, UR4, UR6, URZ ;  /* 0x00000006040472a4 */ /* 0x004fe2000f8e02ff */
[----:B0-----:R-:W-:-:S05]  /*0080*/  IMAD R9, R9, UR7, R0 ;  /* 0x0000000709097c24 */ /* 0x001fca000f8e0200 */
[----:B------:R-:W-:-:S13]  /*0090*/  ISETP.GE.AND P0, PT, R9, UR4, PT ;  /* 0x0000000409007c0c */ /* 0x000fda000bf06270 */
[----:B------:R-:W-:Y:S05]  /*00a0*/  @P0 EXIT ;  /* 0x000000000000094d */ /* 0x000fea0003800000 */
[----:B------:R-:W0:Y:S01]  /*00b0*/  LDC.64 R2, c[0x0][0x380] ;  /* 0x0000e000ff027b82 */ /* 0x000e220000000a00 */
[----:B------:R-:W1:Y:S07]  /*00c0*/  LDCU.64 UR4, c[0x0][0x358] ;  /* 0x00006b00ff0477ac */ /* 0x000e6e0008000a00 */
[----:B------:R-:W2:Y:S08]  /*00d0*/  LDC.64 R4, c[0x0][0x388] ;  /* 0x0000e200ff047b82 */ /* 0x000eb00000000a00 */
[----:B------:R-:W3:Y:S01]  /*00e0*/  LDC.64 R6, c[0x0][0x390] ;  /* 0x0000e400ff067b82 */ /* 0x000ee20000000a00 */
[----:B0-----:R-:W-:-:S06]  /*00f0*/  IMAD.WIDE R2, R9, 0x4, R2 ;  /* 0x0000000409027825 */ /* 0x001fcc00078e0202 */
[----:B-1----:R-:W4:Y:S04]  /*0100*/  LDG.E R2, desc[UR4][R2.64] ;  /* 0x0000000402027981 */ /* 0x002f28000c1e1900 */
[----:B--2---:R-:W4:Y:S01]  /*0110*/  LDG.E R5, desc[UR4][R4.64] ;  /* 0x0000000404057981 */ /* 0x004f22000c1e1900 */
[----:B---3--:R-:W-:Y:S01]  /*0120*/  IMAD.WIDE R6, R9, 0x4, R6 ;  /* 0x0000000409067825 */ /* 0x008fe200078e0206 */
[----:B----4-:R-:W-:-:S04]  /*0130*/  FMNMX R0, R2, R5, PT ;  /* 0x0000000502007209 */ /* 0x010fc80003800000 */
[----:B------:R-:W-:-:S05]  /*0140*/  FMNMX R9, -R5, R0, !PT ;  /* 0x0000000005097209 */ /* 0x000fca0007800100 */
[----:B------:R-:W-:Y:S01]  /*0150*/  STG.E desc[UR4][R6.64], R9 ;  /* 0x0000000906007986 */ /* 0x000fe2000c101904 */
[----:B------:R-:W-:Y:S05]  /*0160*/  EXIT ;  /* 0x000000000000794d */ /* 0x000fea0003800000 */
.L_x_9:
        /* <DEDUP_REMOVED lines=9> */
.L_x_12:


//--------------------- .nv.shared.reserved.0     --------------------------
	.section	.nv.shared.reserved.0,"aw",@nobits
	.weak		__nv_reservedSMEM_offset_0_alias
	.size		__nv_reservedSMEM_offset_0_alias, 0, 64
	.other		__nv_reservedSMEM_offset_0_alias,@"STO_CUDA_RESERVED_SHARED STV_DEFAULT"
__nv_reservedSMEM_offset_0_alias:
	.zero		0
	.zero		64


//--------------------- .nv.constant0._Z15backward_kernelPKfS0_Pfiii --------------------------
	.section	.nv.constant0._Z15backward_kernelPKfS0_Pfiii,"a",@progbits
	.sectionflags	@""
	.align	4
.nv.constant0._Z15backward_kernelPKfS0_Pfiii:
	.zero		932


//--------------------- .nv.constant0._Z16summation_kernelPKfPfiii --------------------------
	.section	.nv.constant0._Z16summation_kernelPKfPfiii,"a",@progbits
	.sectionflags	@""
	.align	4
.nv.constant0._Z16summation_kernelPKfPfiii:
	.zero		924


//--------------------- .nv.constant0._Z31audio_clipping_summation_kernelPKfS0_Pfiii --------------------------
	.section	.nv.constant0._Z31audio_clipping_summation_kernelPKfS0_Pfiii,"a",@progbits
	.sectionflags	@""
	.align	4
.nv.constant0._Z31audio_clipping_summation_kernelPKfS0_Pfiii:
	.zero		932


//--------------------- SYMBOLS --------------------------

	.type		.nv.reservedSmem.offset0,@object
	.size		.nv.reservedSmem.offset0,0x4
